//
// Generated by NVIDIA NVVM Compiler
//
// Compiler Build ID: CL-36424714
// Cuda compilation tools, release 13.0, V13.0.88
// Based on NVVM 20.0.0
//

.version 9.0
.target sm_100
.address_size 64

	// .globl	_Z16matmul_v1_kernelPKfS0_Pfiii
// _ZZ16matmul_v2_kernelILi32EEvPKfS1_PfiiiE7A_shmem has been demoted
// _ZZ16matmul_v2_kernelILi32EEvPKfS1_PfiiiE7B_shmem has been demoted

.visible .entry _Z16matmul_v1_kernelPKfS0_Pfiii(
	.param .u64 .ptr .align 1 _Z16matmul_v1_kernelPKfS0_Pfiii_param_0,
	.param .u64 .ptr .align 1 _Z16matmul_v1_kernelPKfS0_Pfiii_param_1,
	.param .u64 .ptr .align 1 _Z16matmul_v1_kernelPKfS0_Pfiii_param_2,
	.param .u32 _Z16matmul_v1_kernelPKfS0_Pfiii_param_3,
	.param .u32 _Z16matmul_v1_kernelPKfS0_Pfiii_param_4,
	.param .u32 _Z16matmul_v1_kernelPKfS0_Pfiii_param_5
)
{
	.reg .pred 	%p<13>;
	.reg .b32 	%r<41>;
	.reg .b32 	%f<68>;
	.reg .b64 	%rd<53>;

	ld.param.u64 	%rd7, [_Z16matmul_v1_kernelPKfS0_Pfiii_param_0];
	ld.param.u64 	%rd8, [_Z16matmul_v1_kernelPKfS0_Pfiii_param_1];
	ld.param.u64 	%rd6, [_Z16matmul_v1_kernelPKfS0_Pfiii_param_2];
	ld.param.u32 	%r20, [_Z16matmul_v1_kernelPKfS0_Pfiii_param_3];
	ld.param.u32 	%r18, [_Z16matmul_v1_kernelPKfS0_Pfiii_param_4];
	ld.param.u32 	%r19, [_Z16matmul_v1_kernelPKfS0_Pfiii_param_5];
	cvta.to.global.u64 	%rd1, %rd8;
	cvta.to.global.u64 	%rd2, %rd7;
	mov.u32 	%r21, %ctaid.x;
	mov.u32 	%r22, %ntid.x;
	mov.u32 	%r23, %tid.x;
	mad.lo.s32 	%r1, %r21, %r22, %r23;
	mov.u32 	%r24, %ctaid.y;
	mov.u32 	%r25, %ntid.y;
	mov.u32 	%r26, %tid.y;
	mad.lo.s32 	%r2, %r24, %r25, %r26;
	setp.ge.s32 	%p1, %r2, %r20;
	setp.ge.s32 	%p2, %r1, %r18;
	or.pred  	%p3, %p1, %p2;
	@%p3 bra 	$L__BB0_14;
	setp.lt.s32 	%p4, %r19, 1;
	mov.f32 	%f67, 0f00000000;
	@%p4 bra 	$L__BB0_13;
	mul.lo.s32 	%r3, %r19, %r2;
	and.b32  	%r4, %r19, 7;
	setp.lt.u32 	%p5, %r19, 8;
	mov.f32 	%f67, 0f00000000;
	mov.b32 	%r39, 0;
	@%p5 bra 	$L__BB0_5;
	and.b32  	%r39, %r19, 2147483640;
	neg.s32 	%r37, %r39;
	shl.b32 	%r7, %r18, 3;
	mul.wide.u32 	%rd9, %r3, 4;
	add.s64 	%rd10, %rd9, %rd2;
	add.s64 	%rd52, %rd10, 16;
	mov.f32 	%f67, 0f00000000;
	mul.wide.s32 	%rd13, %r18, 4;
	mov.u32 	%r36, %r1;
$L__BB0_4:
	.pragma "nounroll";
	ld.global.f32 	%f17, [%rd52+-16];
	mul.wide.s32 	%rd11, %r36, 4;
	add.s64 	%rd12, %rd1, %rd11;
	ld.global.f32 	%f18, [%rd12];
	fma.rn.f32 	%f19, %f17, %f18, %f67;
	ld.global.f32 	%f20, [%rd52+-12];
	add.s64 	%rd14, %rd12, %rd13;
	ld.global.f32 	%f21, [%rd14];
	fma.rn.f32 	%f22, %f20, %f21, %f19;
	ld.global.f32 	%f23, [%rd52+-8];
	add.s64 	%rd15, %rd14, %rd13;
	ld.global.f32 	%f24, [%rd15];
	fma.rn.f32 	%f25, %f23, %f24, %f22;
	ld.global.f32 	%f26, [%rd52+-4];
	add.s64 	%rd16, %rd15, %rd13;
	ld.global.f32 	%f27, [%rd16];
	fma.rn.f32 	%f28, %f26, %f27, %f25;
	ld.global.f32 	%f29, [%rd52];
	add.s64 	%rd17, %rd16, %rd13;
	ld.global.f32 	%f30, [%rd17];
	fma.rn.f32 	%f31, %f29, %f30, %f28;
	ld.global.f32 	%f32, [%rd52+4];
	add.s64 	%rd18, %rd17, %rd13;
	ld.global.f32 	%f33, [%rd18];
	fma.rn.f32 	%f34, %f32, %f33, %f31;
	ld.global.f32 	%f35, [%rd52+8];
	add.s64 	%rd19, %rd18, %rd13;
	ld.global.f32 	%f36, [%rd19];
	fma.rn.f32 	%f37, %f35, %f36, %f34;
	ld.global.f32 	%f38, [%rd52+12];
	add.s64 	%rd20, %rd19, %rd13;
	ld.global.f32 	%f39, [%rd20];
	fma.rn.f32 	%f67, %f38, %f39, %f37;
	add.s32 	%r37, %r37, 8;
	add.s32 	%r36, %r36, %r7;
	add.s64 	%rd52, %rd52, 32;
	setp.ne.s32 	%p6, %r37, 0;
	@%p6 bra 	$L__BB0_4;
$L__BB0_5:
	setp.eq.s32 	%p7, %r4, 0;
	@%p7 bra 	$L__BB0_13;
	and.b32  	%r13, %r19, 3;
	setp.lt.u32 	%p8, %r4, 4;
	@%p8 bra 	$L__BB0_8;
	add.s32 	%r28, %r39, %r3;
	mul.wide.u32 	%rd21, %r28, 4;
	add.s64 	%rd22, %rd2, %rd21;
	ld.global.f32 	%f41, [%rd22];
	mad.lo.s32 	%r29, %r39, %r18, %r1;
	mul.wide.s32 	%rd23, %r29, 4;
	add.s64 	%rd24, %rd1, %rd23;
	ld.global.f32 	%f42, [%rd24];
	fma.rn.f32 	%f43, %f41, %f42, %f67;
	cvt.u64.u32 	%rd25, %r3;
	cvt.u64.u32 	%rd26, %r39;
	add.s64 	%rd27, %rd26, %rd25;
	shl.b64 	%rd28, %rd27, 2;
	add.s64 	%rd29, %rd2, %rd28;
	ld.global.f32 	%f44, [%rd29+4];
	mul.wide.s32 	%rd30, %r18, 4;
	add.s64 	%rd31, %rd24, %rd30;
	ld.global.f32 	%f45, [%rd31];
	fma.rn.f32 	%f46, %f44, %f45, %f43;
	ld.global.f32 	%f47, [%rd29+8];
	add.s64 	%rd32, %rd31, %rd30;
	ld.global.f32 	%f48, [%rd32];
	fma.rn.f32 	%f49, %f47, %f48, %f46;
	ld.global.f32 	%f50, [%rd29+12];
	add.s64 	%rd33, %rd32, %rd30;
	ld.global.f32 	%f51, [%rd33];
	fma.rn.f32 	%f67, %f50, %f51, %f49;
	add.s32 	%r39, %r39, 4;
$L__BB0_8:
	setp.eq.s32 	%p9, %r13, 0;
	@%p9 bra 	$L__BB0_13;
	setp.eq.s32 	%p10, %r13, 1;
	@%p10 bra 	$L__BB0_11;
	add.s32 	%r30, %r39, %r3;
	mul.wide.u32 	%rd34, %r30, 4;
	add.s64 	%rd35, %rd2, %rd34;
	ld.global.f32 	%f53, [%rd35];
	mad.lo.s32 	%r31, %r39, %r18, %r1;
	mul.wide.s32 	%rd36, %r31, 4;
	add.s64 	%rd37, %rd1, %rd36;
	ld.global.f32 	%f54, [%rd37];
	fma.rn.f32 	%f55, %f53, %f54, %f67;
	cvt.u64.u32 	%rd38, %r3;
	cvt.u64.u32 	%rd39, %r39;
	add.s64 	%rd40, %rd39, %rd38;
	shl.b64 	%rd41, %rd40, 2;
	add.s64 	%rd42, %rd2, %rd41;
	ld.global.f32 	%f56, [%rd42+4];
	mul.wide.s32 	%rd43, %r18, 4;
	add.s64 	%rd44, %rd37, %rd43;
	ld.global.f32 	%f57, [%rd44];
	fma.rn.f32 	%f67, %f56, %f57, %f55;
	add.s32 	%r39, %r39, 2;
$L__BB0_11:
	and.b32  	%r32, %r19, 1;
	setp.eq.b32 	%p11, %r32, 1;
	not.pred 	%p12, %p11;
	@%p12 bra 	$L__BB0_13;
	add.s32 	%r33, %r39, %r3;
	mul.wide.u32 	%rd45, %r33, 4;
	add.s64 	%rd46, %rd2, %rd45;
	ld.global.f32 	%f58, [%rd46];
	mad.lo.s32 	%r34, %r39, %r18, %r1;
	mul.wide.s32 	%rd47, %r34, 4;
	add.s64 	%rd48, %rd1, %rd47;
	ld.global.f32 	%f59, [%rd48];
	fma.rn.f32 	%f67, %f58, %f59, %f67;
$L__BB0_13:
	mad.lo.s32 	%r35, %r18, %r2, %r1;
	cvta.to.global.u64 	%rd49, %rd6;
	mul.wide.s32 	%rd50, %r35, 4;
	add.s64 	%rd51, %rd49, %rd50;
	st.global.f32 	[%rd51], %f67;
$L__BB0_14:
	ret;

}
	// .globl	_Z16matmul_v2_kernelILi32EEvPKfS1_Pfiii
.visible .entry _Z16matmul_v2_kernelILi32EEvPKfS1_Pfiii(
	.param .u64 .ptr .align 1 _Z16matmul_v2_kernelILi32EEvPKfS1_Pfiii_param_0,
	.param .u64 .ptr .align 1 _Z16matmul_v2_kernelILi32EEvPKfS1_Pfiii_param_1,
	.param .u64 .ptr .align 1 _Z16matmul_v2_kernelILi32EEvPKfS1_Pfiii_param_2,
	.param .u32 _Z16matmul_v2_kernelILi32EEvPKfS1_Pfiii_param_3,
	.param .u32 _Z16matmul_v2_kernelILi32EEvPKfS1_Pfiii_param_4,
	.param .u32 _Z16matmul_v2_kernelILi32EEvPKfS1_Pfiii_param_5
)
{
	.reg .pred 	%p<12>;
	.reg .b32 	%r<42>;
	.reg .b32 	%f<111>;
	.reg .b64 	%rd<27>;
	// demoted variable
	.shared .align 4 .b8 _ZZ16matmul_v2_kernelILi32EEvPKfS1_PfiiiE7A_shmem[4096];
	// demoted variable
	.shared .align 4 .b8 _ZZ16matmul_v2_kernelILi32EEvPKfS1_PfiiiE7B_shmem[4096];
	ld.param.u64 	%rd10, [_Z16matmul_v2_kernelILi32EEvPKfS1_Pfiii_param_0];
	ld.param.u64 	%rd11, [_Z16matmul_v2_kernelILi32EEvPKfS1_Pfiii_param_1];
	ld.param.u64 	%rd12, [_Z16matmul_v2_kernelILi32EEvPKfS1_Pfiii_param_2];
	ld.param.u32 	%r22, [_Z16matmul_v2_kernelILi32EEvPKfS1_Pfiii_param_3];
	ld.param.u32 	%r23, [_Z16matmul_v2_kernelILi32EEvPKfS1_Pfiii_param_4];
	ld.param.u32 	%r24, [_Z16matmul_v2_kernelILi32EEvPKfS1_Pfiii_param_5];
	cvta.to.global.u64 	%rd13, %rd11;
	cvta.to.global.u64 	%rd14, %rd10;
	cvta.to.global.u64 	%rd1, %rd12;
	mov.u32 	%r1, %tid.x;
	mov.u32 	%r2, %tid.y;
	mov.u32 	%r25, %ctaid.y;
	shl.b32 	%r3, %r25, 5;
	mov.u32 	%r26, %ctaid.x;
	shl.b32 	%r4, %r26, 5;
	mul.lo.s32 	%r27, %r24, %r3;
	mul.wide.s32 	%rd15, %r27, 4;
	add.s64 	%rd26, %rd14, %rd15;
	mul.wide.s32 	%rd16, %r4, 4;
	add.s64 	%rd25, %rd13, %rd16;
	add.s32 	%r5, %r27, %r4;
	setp.lt.s32 	%p1, %r24, 1;
	mov.f32 	%f110, 0f00000000;
	@%p1 bra 	$L__BB1_7;
	add.s32 	%r6, %r3, %r2;
	shl.b32 	%r29, %r2, 7;
	mov.u32 	%r30, _ZZ16matmul_v2_kernelILi32EEvPKfS1_PfiiiE7A_shmem;
	add.s32 	%r7, %r30, %r29;
	shl.b32 	%r31, %r1, 2;
	add.s32 	%r8, %r7, %r31;
	mov.u32 	%r32, _ZZ16matmul_v2_kernelILi32EEvPKfS1_PfiiiE7B_shmem;
	add.s32 	%r10, %r32, %r31;
	add.s32 	%r9, %r10, %r29;
	shl.b32 	%r11, %r23, 5;
	mad.lo.s32 	%r40, %r1, %r24, %r1;
	mad.lo.s32 	%r33, %r2, %r23, %r1;
	add.s32 	%r39, %r33, %r4;
	mov.f32 	%f110, 0f00000000;
	mov.b32 	%r41, 0;
	mov.u32 	%r38, %r1;
$L__BB1_2:
	setp.ge.s32 	%p2, %r6, %r22;
	mul.wide.u32 	%rd17, %r40, 4;
	add.s64 	%rd6, %rd26, %rd17;
	mul.wide.s32 	%rd18, %r39, 4;
	add.s64 	%rd7, %rd25, %rd18;
	setp.ge.s32 	%p3, %r38, %r24;
	mov.f32 	%f108, 0f00000000;
	or.pred  	%p4, %p2, %p3;
	@%p4 bra 	$L__BB1_4;
	ld.global.f32 	%f108, [%rd6];
$L__BB1_4:
	st.shared.f32 	[%r8], %f108;
	setp.ge.s32 	%p6, %r38, %r23;
	mov.f32 	%f109, 0f00000000;
	or.pred  	%p7, %p2, %p6;
	@%p7 bra 	$L__BB1_6;
	ld.global.f32 	%f109, [%rd7];
$L__BB1_6:
	st.shared.f32 	[%r9], %f109;
	bar.sync 	0;
	ld.shared.f32 	%f12, [%r7];
	ld.shared.f32 	%f13, [%r10];
	fma.rn.f32 	%f14, %f12, %f13, %f110;
	ld.shared.f32 	%f15, [%r7+4];
	ld.shared.f32 	%f16, [%r10+128];
	fma.rn.f32 	%f17, %f15, %f16, %f14;
	ld.shared.f32 	%f18, [%r7+8];
	ld.shared.f32 	%f19, [%r10+256];
	fma.rn.f32 	%f20, %f18, %f19, %f17;
	ld.shared.f32 	%f21, [%r7+12];
	ld.shared.f32 	%f22, [%r10+384];
	fma.rn.f32 	%f23, %f21, %f22, %f20;
	ld.shared.f32 	%f24, [%r7+16];
	ld.shared.f32 	%f25, [%r10+512];
	fma.rn.f32 	%f26, %f24, %f25, %f23;
	ld.shared.f32 	%f27, [%r7+20];
	ld.shared.f32 	%f28, [%r10+640];
	fma.rn.f32 	%f29, %f27, %f28, %f26;
	ld.shared.f32 	%f30, [%r7+24];
	ld.shared.f32 	%f31, [%r10+768];
	fma.rn.f32 	%f32, %f30, %f31, %f29;
	ld.shared.f32 	%f33, [%r7+28];
	ld.shared.f32 	%f34, [%r10+896];
	fma.rn.f32 	%f35, %f33, %f34, %f32;
	ld.shared.f32 	%f36, [%r7+32];
	ld.shared.f32 	%f37, [%r10+1024];
	fma.rn.f32 	%f38, %f36, %f37, %f35;
	ld.shared.f32 	%f39, [%r7+36];
	ld.shared.f32 	%f40, [%r10+1152];
	fma.rn.f32 	%f41, %f39, %f40, %f38;
	ld.shared.f32 	%f42, [%r7+40];
	ld.shared.f32 	%f43, [%r10+1280];
	fma.rn.f32 	%f44, %f42, %f43, %f41;
	ld.shared.f32 	%f45, [%r7+44];
	ld.shared.f32 	%f46, [%r10+1408];
	fma.rn.f32 	%f47, %f45, %f46, %f44;
	ld.shared.f32 	%f48, [%r7+48];
	ld.shared.f32 	%f49, [%r10+1536];
	fma.rn.f32 	%f50, %f48, %f49, %f47;
	ld.shared.f32 	%f51, [%r7+52];
	ld.shared.f32 	%f52, [%r10+1664];
	fma.rn.f32 	%f53, %f51, %f52, %f50;
	ld.shared.f32 	%f54, [%r7+56];
	ld.shared.f32 	%f55, [%r10+1792];
	fma.rn.f32 	%f56, %f54, %f55, %f53;
	ld.shared.f32 	%f57, [%r7+60];
	ld.shared.f32 	%f58, [%r10+1920];
	fma.rn.f32 	%f59, %f57, %f58, %f56;
	ld.shared.f32 	%f60, [%r7+64];
	ld.shared.f32 	%f61, [%r10+2048];
	fma.rn.f32 	%f62, %f60, %f61, %f59;
	ld.shared.f32 	%f63, [%r7+68];
	ld.shared.f32 	%f64, [%r10+2176];
	fma.rn.f32 	%f65, %f63, %f64, %f62;
	ld.shared.f32 	%f66, [%r7+72];
	ld.shared.f32 	%f67, [%r10+2304];
	fma.rn.f32 	%f68, %f66, %f67, %f65;
	ld.shared.f32 	%f69, [%r7+76];
	ld.shared.f32 	%f70, [%r10+2432];
	fma.rn.f32 	%f71, %f69, %f70, %f68;
	ld.shared.f32 	%f72, [%r7+80];
	ld.shared.f32 	%f73, [%r10+2560];
	fma.rn.f32 	%f74, %f72, %f73, %f71;
	ld.shared.f32 	%f75, [%r7+84];
	ld.shared.f32 	%f76, [%r10+2688];
	fma.rn.f32 	%f77, %f75, %f76, %f74;
	ld.shared.f32 	%f78, [%r7+88];
	ld.shared.f32 	%f79, [%r10+2816];
	fma.rn.f32 	%f80, %f78, %f79, %f77;
	ld.shared.f32 	%f81, [%r7+92];
	ld.shared.f32 	%f82, [%r10+2944];
	fma.rn.f32 	%f83, %f81, %f82, %f80;
	ld.shared.f32 	%f84, [%r7+96];
	ld.shared.f32 	%f85, [%r10+3072];
	fma.rn.f32 	%f86, %f84, %f85, %f83;
	ld.shared.f32 	%f87, [%r7+100];
	ld.shared.f32 	%f88, [%r10+3200];
	fma.rn.f32 	%f89, %f87, %f88, %f86;
	ld.shared.f32 	%f90, [%r7+104];
	ld.shared.f32 	%f91, [%r10+3328];
	fma.rn.f32 	%f92, %f90, %f91, %f89;
	ld.shared.f32 	%f93, [%r7+108];
	ld.shared.f32 	%f94, [%r10+3456];
	fma.rn.f32 	%f95, %f93, %f94, %f92;
	ld.shared.f32 	%f96, [%r7+112];
	ld.shared.f32 	%f97, [%r10+3584];
	fma.rn.f32 	%f98, %f96, %f97, %f95;
	ld.shared.f32 	%f99, [%r7+116];
	ld.shared.f32 	%f100, [%r10+3712];
	fma.rn.f32 	%f101, %f99, %f100, %f98;
	ld.shared.f32 	%f102, [%r7+120];
	ld.shared.f32 	%f103, [%r10+3840];
	fma.rn.f32 	%f104, %f102, %f103, %f101;
	ld.shared.f32 	%f105, [%r7+124];
	ld.shared.f32 	%f106, [%r10+3968];
	fma.rn.f32 	%f110, %f105, %f106, %f104;
	bar.sync 	0;
	add.s64 	%rd26, %rd26, 128;
	add.s32 	%r41, %r41, 32;
	add.s32 	%r40, %r40, 32;
	mul.wide.s32 	%rd19, %r11, 4;
	add.s64 	%rd25, %rd25, %rd19;
	add.s32 	%r39, %r39, %r11;
	add.s32 	%r38, %r38, 32;
	setp.lt.s32 	%p8, %r41, %r24;
	@%p8 bra 	$L__BB1_2;
$L__BB1_7:
	sub.s32 	%r34, %r22, %r3;
	setp.ge.s32 	%p9, %r2, %r34;
	sub.s32 	%r35, %r23, %r4;
	setp.ge.s32 	%p10, %r1, %r35;
	or.pred  	%p11, %p9, %p10;
	@%p11 bra 	$L__BB1_9;
	mad.lo.s32 	%r37, %r23, %r2, %r1;
	cvt.s64.s32 	%rd20, %r37;
	cvt.s64.s32 	%rd21, %r5;
	add.s64 	%rd22, %rd21, %rd20;
	shl.b64 	%rd23, %rd22, 2;
	add.s64 	%rd24, %rd1, %rd23;
	st.global.f32 	[%rd24], %f110;
$L__BB1_9:
	ret;

}


// ===== COMPILED SASS (sm_100) =====

	.target	sm_100

	.elftype	@"ET_EXEC"


//--------------------- .note.nv.tkinfo           --------------------------
	.section	.note.nv.tkinfo,"",@"SHT_NOTE"
	.sectionflags	@"SHF_NOTE_NV_TKINFO"
	.tkinfo
        /*0018*/ 	.word	0x00000002
        /*0030*/ 	.string	""
        /*0030*/ 	.string	"ptxas"
        /*0030*/ 	.string	"Cuda compilation tools, release 13.0, V13.0.88"
        /*0030*/ 	.string	"Build cuda_13.0.r13.0/compiler.36424714_0"
        /*0030*/ 	.string	"-arch sm_100 -m 64 "



//--------------------- .note.nv.cuinfo           --------------------------
	.section	.note.nv.cuinfo,"",@"SHT_NOTE"
	.sectionflags	@"SHF_NOTE_NV_CUINFO"
        /*0018*/ 	.short	0x0002
        /*001a*/ 	.short	0x0064
        /*001c*/ 	.short	0x0082
	.zero		2


//--------------------- .nv.info                  --------------------------
	.section	.nv.info,"",@"SHT_CUDA_INFO"
	.align	4


	//----- nvinfo : EIATTR_REGCOUNT
	.align		4
        /*0000*/ 	.byte	0x04, 0x2f
        /*0002*/ 	.short	(.L_1 - .L_0)
	.align		4
.L_0:
        /*0004*/ 	.word	index@(_Z16matmul_v1_kernelPKfS0_Pfiii)
        /*0008*/ 	.word	0x00000020


	//----- nvinfo : EIATTR_FRAME_SIZE
	.align		4
.L_1:
        /*000c*/ 	.byte	0x04, 0x11
        /*000e*/ 	.short	(.L_3 - .L_2)
	.align		4
.L_2:
        /*0010*/ 	.word	index@(_Z16matmul_v1_kernelPKfS0_Pfiii)
        /*0014*/ 	.word	0x00000000


	//----- nvinfo : EIATTR_REGCOUNT
	.align		4
.L_3:
        /*0018*/ 	.byte	0x04, 0x2f
        /*001a*/ 	.short	(.L_5 - .L_4)
	.align		4
.L_4:
        /*001c*/ 	.word	index@(_Z16matmul_v2_kernelILi32EEvPKfS1_Pfiii)
        /*0020*/ 	.word	0x00000020


	//----- nvinfo : EIATTR_FRAME_SIZE
	.align		4
.L_5:
        /*0024*/ 	.byte	0x04, 0x11
        /*0026*/ 	.short	(.L_7 - .L_6)
	.align		4
.L_6:
        /*0028*/ 	.word	index@(_Z16matmul_v2_kernelILi32EEvPKfS1_Pfiii)
        /*002c*/ 	.word	0x00000000


	//----- nvinfo : EIATTR_MIN_STACK_SIZE
	.align		4
.L_7:
        /*0030*/ 	.byte	0x04, 0x12
        /*0032*/ 	.short	(.L_9 - .L_8)
	.align		4
.L_8:
        /*0034*/ 	.word	index@(_Z16matmul_v2_kernelILi32EEvPKfS1_Pfiii)
        /*0038*/ 	.word	0x00000000


	//----- nvinfo : EIATTR_MIN_STACK_SIZE
	.align		4
.L_9:
        /*003c*/ 	.byte	0x04, 0x12
        /*003e*/ 	.short	(.L_11 - .L_10)
	.align		4
.L_10:
        /*0040*/ 	.word	index@(_Z16matmul_v1_kernelPKfS0_Pfiii)
        /*0044*/ 	.word	0x00000000
.L_11:


//--------------------- .nv.compat                --------------------------
	.section	.nv.compat,"",@"SHT_CUDA_COMPAT_INFO"
	.align	4
        /*0000*/ 	.byte	0x02, 0x09, 0x00, 0x00, 0x02, 0x02, 0x01, 0x00, 0x02, 0x05, 0x05, 0x00, 0x03, 0x07, 0x01, 0x01
        /*0010*/ 	.byte	0x02, 0x03, 0x00, 0x00, 0x02, 0x06, 0x01, 0x00, 0x04, 0x0b, 0x08, 0x00, 0x09, 0x00, 0x00, 0x00
        /*0020*/ 	.byte	0x00, 0x00, 0x00, 0x00


//--------------------- .nv.info._Z16matmul_v2_kernelILi32EEvPKfS1_Pfiii --------------------------
	.section	.nv.info._Z16matmul_v2_kernelILi32EEvPKfS1_Pfiii,"",@"SHT_CUDA_INFO"
	.sectionflags	@""
	.align	4


	//----- nvinfo : EIATTR_CUDA_API_VERSION
	.align		4
        /*0000*/ 	.byte	0x04, 0x37
        /*0002*/ 	.short	(.L_13 - .L_12)
.L_12:
        /*0004*/ 	.word	0x00000082


	//----- nvinfo : EIATTR_KPARAM_INFO
	.align		4
.L_13:
        /*0008*/ 	.byte	0x04, 0x17
        /*000a*/ 	.short	(.L_15 - .L_14)
.L_14:
        /*000c*/ 	.word	0x00000000
        /*0010*/ 	.short	0x0005
        /*0012*/ 	.short	0x0020
        /*0014*/ 	.byte	0x00, 0xf0, 0x11, 0x00


	//----- nvinfo : EIATTR_KPARAM_INFO
	.align		4
.L_15:
        /*0018*/ 	.byte	0x04, 0x17
        /*001a*/ 	.short	(.L_17 - .L_16)
.L_16:
        /*001c*/ 	.word	0x00000000
        /*0020*/ 	.short	0x0004
        /*0022*/ 	.short	0x001c
        /*0024*/ 	.byte	0x00, 0xf0, 0x11, 0x00


	//----- nvinfo : EIATTR_KPARAM_INFO
	.align		4
.L_17:
        /*0028*/ 	.byte	0x04, 0x17
        /*002a*/ 	.short	(.L_19 - .L_18)
.L_18:
        /*002c*/ 	.word	0x00000000
        /*0030*/ 	.short	0x0003
        /*0032*/ 	.short	0x0018
        /*0034*/ 	.byte	0x00, 0xf0, 0x11, 0x00


	//----- nvinfo : EIATTR_KPARAM_INFO
	.align		4
.L_19:
        /*0038*/ 	.byte	0x04, 0x17
        /*003a*/ 	.short	(.L_21 - .L_20)
.L_20:
        /*003c*/ 	.word	0x00000000
        /*0040*/ 	.short	0x0002
        /*0042*/ 	.short	0x0010
        /*0044*/ 	.byte	0x00, 0xf5, 0x21, 0x00


	//----- nvinfo : EIATTR_KPARAM_INFO
	.align		4
.L_21:
        /*0048*/ 	.byte	0x04, 0x17
        /*004a*/ 	.short	(.L_23 - .L_22)
.L_22:
        /*004c*/ 	.word	0x00000000
        /*0050*/ 	.short	0x0001
        /*0052*/ 	.short	0x0008
        /*0054*/ 	.byte	0x00, 0xf5, 0x21, 0x00


	//----- nvinfo : EIATTR_KPARAM_INFO
	.align		4
.L_23:
        /*0058*/ 	.byte	0x04, 0x17
        /*005a*/ 	.short	(.L_25 - .L_24)
.L_24:
        /*005c*/ 	.word	0x00000000
        /*0060*/ 	.short	0x0000
        /*0062*/ 	.short	0x0000
        /*0064*/ 	.byte	0x00, 0xf5, 0x21, 0x00


	//----- nvinfo : EIATTR_SPARSE_MMA_MASK
	.align		4
.L_25:
        /*0068*/ 	.byte	0x03, 0x50
        /*006a*/ 	.short	0x0000


	//----- nvinfo : EIATTR_MAXREG_COUNT
	.align		4
        /*006c*/ 	.byte	0x03, 0x1b
        /*006e*/ 	.short	0x00ff


	//----- nvinfo : EIATTR_NUM_BARRIERS
	.align		4
        /*0070*/ 	.byte	0x02, 0x4c
        /*0072*/ 	.byte	0x01
	.zero		1


	//----- nvinfo : EIATTR_MERCURY_ISA_VERSION
	.align		4
        /*0074*/ 	.byte	0x03, 0x5f
        /*0076*/ 	.short	0x0101


	//----- nvinfo : EIATTR_VRC_CTA_INIT_COUNT
	.align		4
        /*0078*/ 	.byte	0x02, 0x4a
	.zero		1
	.zero		1


	//----- nvinfo : EIATTR_EXIT_INSTR_OFFSETS
	.align		4
        /*007c*/ 	.byte	0x04, 0x1c
        /*007e*/ 	.short	(.L_27 - .L_26)


	//   ....[0]....
.L_26:
        /*0080*/ 	.word	0x000008d0


	//   ....[1]....
        /*0084*/ 	.word	0x00000960


	//----- nvinfo : EIATTR_CBANK_PARAM_SIZE
	.align		4
.L_27:
        /*0088*/ 	.byte	0x03, 0x19
        /*008a*/ 	.short	0x0024


	//----- nvinfo : EIATTR_PARAM_CBANK
	.align		4
        /*008c*/ 	.byte	0x04, 0x0a
        /*008e*/ 	.short	(.L_29 - .L_28)
	.align		4
.L_28:
        /*0090*/ 	.word	index@(.nv.constant0._Z16matmul_v2_kernelILi32EEvPKfS1_Pfiii)
        /*0094*/ 	.short	0x0380
        /*0096*/ 	.short	0x0024


	//----- nvinfo : EIATTR_SW_WAR
	.align		4
.L_29:
        /*0098*/ 	.byte	0x04, 0x36
        /*009a*/ 	.short	(.L_31 - .L_30)
.L_30:
        /*009c*/ 	.word	0x00000008
.L_31:


//--------------------- .nv.info._Z16matmul_v1_kernelPKfS0_Pfiii --------------------------
	.section	.nv.info._Z16matmul_v1_kernelPKfS0_Pfiii,"",@"SHT_CUDA_INFO"
	.sectionflags	@""
	.align	4


	//----- nvinfo : EIATTR_CUDA_API_VERSION
	.align		4
        /*0000*/ 	.byte	0x04, 0x37
        /*0002*/ 	.short	(.L_33 - .L_32)
.L_32:
        /*0004*/ 	.word	0x00000082


	//----- nvinfo : EIATTR_KPARAM_INFO
	.align		4
.L_33:
        /*0008*/ 	.byte	0x04, 0x17
        /*000a*/ 	.short	(.L_35 - .L_34)
.L_34:
        /*000c*/ 	.word	0x00000000
        /*0010*/ 	.short	0x0005
        /*0012*/ 	.short	0x0020
        /*0014*/ 	.byte	0x00, 0xf0, 0x11, 0x00


	//----- nvinfo : EIATTR_KPARAM_INFO
	.align		4
.L_35:
        /*0018*/ 	.byte	0x04, 0x17
        /*001a*/ 	.short	(.L_37 - .L_36)
.L_36:
        /*001c*/ 	.word	0x00000000
        /*0020*/ 	.short	0x0004
        /*0022*/ 	.short	0x001c
        /*0024*/ 	.byte	0x00, 0xf0, 0x11, 0x00


	//----- nvinfo : EIATTR_KPARAM_INFO
	.align		4
.L_37:
        /*0028*/ 	.byte	0x04, 0x17
        /*002a*/ 	.short	(.L_39 - .L_38)
.L_38:
        /*002c*/ 	.word	0x00000000
        /*0030*/ 	.short	0x0003
        /*0032*/ 	.short	0x0018
        /*0034*/ 	.byte	0x00, 0xf0, 0x11, 0x00


	//----- nvinfo : EIATTR_KPARAM_INFO
	.align		4
.L_39:
        /*0038*/ 	.byte	0x04, 0x17
        /*003a*/ 	.short	(.L_41 - .L_40)
.L_40:
        /*003c*/ 	.word	0x00000000
        /*0040*/ 	.short	0x0002
        /*0042*/ 	.short	0x0010
        /*0044*/ 	.byte	0x00, 0xf5, 0x21, 0x00


	//----- nvinfo : EIATTR_KPARAM_INFO
	.align		4
.L_41:
        /*0048*/ 	.byte	0x04, 0x17
        /*004a*/ 	.short	(.L_43 - .L_42)
.L_42:
        /*004c*/ 	.word	0x00000000
        /*0050*/ 	.short	0x0001
        /*0052*/ 	.short	0x0008
        /*0054*/ 	.byte	0x00, 0xf5, 0x21, 0x00


	//----- nvinfo : EIATTR_KPARAM_INFO
	.align		4
.L_43:
        /*0058*/ 	.byte	0x04, 0x17
        /*005a*/ 	.short	(.L_45 - .L_44)
.L_44:
        /*005c*/ 	.word	0x00000000
        /*0060*/ 	.short	0x0000
        /*0062*/ 	.short	0x0000
        /*0064*/ 	.byte	0x00, 0xf5, 0x21, 0x00


	//----- nvinfo : EIATTR_SPARSE_MMA_MASK
	.align		4
.L_45:
        /*0068*/ 	.byte	0x03, 0x50
        /*006a*/ 	.short	0x0000


	//----- nvinfo : EIATTR_MAXREG_COUNT
	.align		4
        /*006c*/ 	.byte	0x03, 0x1b
        /*006e*/ 	.short	0x00ff


	//----- nvinfo : EIATTR_MERCURY_ISA_VERSION
	.align		4
        /*0070*/ 	.byte	0x03, 0x5f
        /*0072*/ 	.short	0x0101


	//----- nvinfo : EIATTR_VRC_CTA_INIT_COUNT
	.align		4
        /*0074*/ 	.byte	0x02, 0x4a
	.zero		1
	.zero		1


	//----- nvinfo : EIATTR_EXIT_INSTR_OFFSETS
	.align		4
        /*0078*/ 	.byte	0x04, 0x1c
        /*007a*/ 	.short	(.L_47 - .L_46)


	//   ....[0]....
.L_46:
        /*007c*/ 	.word	0x000000c0


	//   ....[1]....
        /*0080*/ 	.word	0x000008e0


	//----- nvinfo : EIATTR_CBANK_PARAM_SIZE
	.align		4
.L_47:
        /*0084*/ 	.byte	0x03, 0x19
        /*0086*/ 	.short	0x0024


	//----- nvinfo : EIATTR_PARAM_CBANK
	.align		4
        /*0088*/ 	.byte	0x04, 0x0a
        /*008a*/ 	.short	(.L_49 - .L_48)
	.align		4
.L_48:
        /*008c*/ 	.word	index@(.nv.constant0._Z16matmul_v1_kernelPKfS0_Pfiii)
        /*0090*/ 	.short	0x0380
        /*0092*/ 	.short	0x0024


	//----- nvinfo : EIATTR_SW_WAR
	.align		4
.L_49:
        /*0094*/ 	.byte	0x04, 0x36
        /*0096*/ 	.short	(.L_51 - .L_50)
.L_50:
        /*0098*/ 	.word	0x00000008
.L_51:


//--------------------- .nv.callgraph             --------------------------
	.section	.nv.callgraph,"",@"SHT_CUDA_CALLGRAPH"
	.align	4
	.sectionentsize	8
	.align		4
        /*0000*/ 	.word	0x00000000
	.align		4
        /*0004*/ 	.word	0xffffffff
	.align		4
        /*0008*/ 	.word	0x00000000
	.align		4
        /*000c*/ 	.word	0xfffffffe
	.align		4
        /*0010*/ 	.word	0x00000000
	.align		4
        /*0014*/ 	.word	0xfffffffd
	.align		4
        /*0018*/ 	.word	0x00000000
	.align		4
        /*001c*/ 	.word	0xfffffffc


//--------------------- .text._Z16matmul_v2_kernelILi32EEvPKfS1_Pfiii --------------------------
	.section	.text._Z16matmul_v2_kernelILi32EEvPKfS1_Pfiii,"ax",@progbits
	.align	128
        .global         _Z16matmul_v2_kernelILi32EEvPKfS1_Pfiii
        .type           _Z16matmul_v2_kernelILi32EEvPKfS1_Pfiii,@function
        .size           _Z16matmul_v2_kernelILi32EEvPKfS1_Pfiii,(.L_x_8 - _Z16matmul_v2_kernelILi32EEvPKfS1_Pfiii)
        .other          _Z16matmul_v2_kernelILi32EEvPKfS1_Pfiii,@"STO_CUDA_ENTRY STV_DEFAULT"
_Z16matmul_v2_kernelILi32EEvPKfS1_Pfiii:
.text._Z16matmul_v2_kernelILi32EEvPKfS1_Pfiii:
[----:B------:R-:W-:Y:S08]  /*0000*/  LDC R1, c[0x0][0x37c] ;  /* 0x0000df00ff017b82 */ /* 0x000ff00000000800 */
[----:B------:R-:W0:Y:S01]  /*0010*/  S2UR UR8, SR_CTAID.Y ;  /* 0x00000000000879c3 */ /* 0x000e220000002600 */
[----:B------:R-:W1:Y:S01]  /*0020*/  LDCU UR16, c[0x0][0x3a0] ;  /* 0x00007400ff1077ac */ /* 0x000e620008000800 */
[----:B------:R-:W2:Y:S01]  /*0030*/  S2R R0, SR_TID.X ;  /* 0x0000000000007919 */ /* 0x000ea20000002100 */
[----:B------:R-:W-:Y:S01]  /*0040*/  HFMA2 R25, -RZ, RZ, 0, 0 ;  /* 0x00000000ff197431 */ /* 0x000fe200000001ff */
[----:B------:R-:W3:Y:S01]  /*0050*/  LDCU.128 UR4, c[0x0][0x380] ;  /* 0x00007000ff0477ac */ /* 0x000ee20008000c00 */
[----:B------:R-:W4:Y:S03]  /*0060*/  S2R R3, SR_TID.Y ;  /* 0x0000000000037919 */ /* 0x000f260000002200 */
[----:B------:R-:W5:Y:S01]  /*0070*/  S2UR UR9, SR_CTAID.X ;  /* 0x00000000000979c3 */ /* 0x000f620000002500 */
[----:B------:R-:W2:Y:S01]  /*0080*/  LDCU.64 UR14, c[0x0][0x358] ;  /* 0x00006b00ff0e77ac */ /* 0x000ea20008000a00 */
[----:B-1----:R-:W-:-:S02]  /*0090*/  UISETP.GE.AND UP0, UPT, UR16, 0x1, UPT ;  /* 0x000000011000788c */ /* 0x002fc4000bf06270 */
[----:B0-----:R-:W-:-:S04]  /*00a0*/  USHF.L.U32 UR8, UR8, 0x5, URZ ;  /* 0x0000000508087899 */ /* 0x001fc800080006ff */
[----:B------:R-:W-:Y:S02]  /*00b0*/  UIMAD UR10, UR8, UR16, URZ ;  /* 0x00000010080a72a4 */ /* 0x000fe4000f8e02ff */
[----:B-----5:R-:W-:Y:S02]  /*00c0*/  USHF.L.U32 UR9, UR9, 0x5, URZ ;  /* 0x0000000509097899 */ /* 0x020fe400080006ff */
[----:B---3--:R-:W-:Y:S02]  /*00d0*/  UIMAD.WIDE UR4, UR10, 0x4, UR4 ;  /* 0x000000040a0478a5 */ /* 0x008fe4000f8e0204 */
[----:B------:R-:W-:Y:S01]  /*00e0*/  UIADD3 UR10, UPT, UPT, UR9, UR10, URZ ;  /* 0x0000000a090a7290 */ /* 0x000fe2000fffe0ff */
[----:B--2-4-:R-:W-:Y:S11]  /*00f0*/  BRA.U !UP0, `(.L_x_0) ;  /* 0x0000000508e07547 */ /* 0x014ff6000b800000 */
[----:B------:R-:W0:Y:S01]  /*0100*/  S2UR UR13, SR_CgaCtaId ;  /* 0x00000000000d79c3 */ /* 0x000e220000008800 */
[----:B------:R-:W-:Y:S01]  /*0110*/  UMOV UR11, 0x400 ;  /* 0x00000400000b7882 */ /* 0x000fe20000000000 */
[----:B------:R-:W-:Y:S01]  /*0120*/  UIMAD.WIDE UR6, UR9, 0x4, UR6 ;  /* 0x00000004090678a5 */ /* 0x000fe2000f8e0206 */
[----:B------:R-:W-:Y:S01]  /*0130*/  IADD3 R5, PT, PT, R3, UR8, RZ ;  /* 0x0000000803057c10 */ /* 0x000fe2000fffe0ff */
[----:B------:R-:W-:Y:S01]  /*0140*/  UIADD3 UR12, UPT, UPT, UR11, 0x1000, URZ ;  /* 0x000010000b0c7890 */ /* 0x000fe2000fffe0ff */
[----:B------:R-:W-:Y:S01]  /*0150*/  MOV R25, RZ ;  /* 0x000000ff00197202 */ /* 0x000fe20000000f00 */
[----:B------:R-:W1:Y:S01]  /*0160*/  LDCU UR17, c[0x0][0x3a0] ;  /* 0x00007400ff1177ac */ /* 0x000e620008000800 */
[----:B------:R-:W-:Y:S01]  /*0170*/  MOV R4, R0 ;  /* 0x0000000000047202 */ /* 0x000fe20000000f00 */
[----:B------:R-:W2:Y:S01]  /*0180*/  LDC.64 R8, c[0x0][0x398] ;  /* 0x0000e600ff087b82 */ /* 0x000ea20000000a00 */
[----:B------:R-:W-:Y:S01]  /*0190*/  MOV R20, UR6 ;  /* 0x0000000600147c02 */ /* 0x000fe20008000f00 */
[----:B------:R-:W3:Y:S01]  /*01a0*/  LDCU UR18, c[0x0][0x39c] ;  /* 0x00007380ff1277ac */ /* 0x000ee20008000800 */
[----:B------:R-:W-:Y:S01]  /*01b0*/  MOV R21, UR7 ;  /* 0x0000000700157c02 */ /* 0x000fe20008000f00 */
[----:B0-----:R-:W-:-:S02]  /*01c0*/  ULEA UR11, UR13, UR11, 0x18 ;  /* 0x0000000b0d0b7291 */ /* 0x001fc4000f8ec0ff */
[----:B------:R-:W-:-:S03]  /*01d0*/  ULEA UR12, UR13, UR12, 0x18 ;  /* 0x0000000c0d0c7291 */ /* 0x000fc6000f8ec0ff */
[----:B------:R-:W-:Y:S01]  /*01e0*/  UMOV UR13, UR4 ;  /* 0x00000004000d7c82 */ /* 0x000fe20008000000 */
[C---:B------:R-:W-:Y:S01]  /*01f0*/  LEA R19, R3.reuse, UR11, 0x7 ;  /* 0x0000000b03137c11 */ /* 0x040fe2000f8e38ff */
[----:B------:R-:W-:Y:S01]  /*0200*/  UMOV UR4, URZ ;  /* 0x000000ff00047c82 */ /* 0x000fe20008000000 */
[--C-:B--2---:R-:W-:Y:S01]  /*0210*/  IMAD R2, R3, R9, R0.reuse ;  /* 0x0000000903027224 */ /* 0x104fe200078e0200 */
[C---:B------:R-:W-:Y:S02]  /*0220*/  LEA R16, R0.reuse, UR12, 0x2 ;  /* 0x0000000c00107c11 */ /* 0x040fe4000f8e10ff */
[----:B------:R-:W-:Y:S01]  /*0230*/  ISETP.GE.AND P0, PT, R5, R8, PT ;  /* 0x000000080500720c */ /* 0x000fe20003f06270 */
[----:B------:R-:W-:Y:S01]  /*0240*/  IMAD R5, R0, UR16, R0 ;  /* 0x0000001000057c24 */ /* 0x000fe2000f8e0200 */
[----:B------:R-:W-:Y:S02]  /*0250*/  SHF.L.U32 R7, R9, 0x5, RZ ;  /* 0x0000000509077819 */ /* 0x000fe400000006ff */
[----:B------:R-:W-:-:S02]  /*0260*/  IADD3 R2, PT, PT, R2, UR9, RZ ;  /* 0x0000000902027c10 */ /* 0x000fc4000fffe0ff */
[----:B------:R-:W-:Y:S02]  /*0270*/  LEA R17, R0, R19, 0x2 ;  /* 0x0000001300117211 */ /* 0x000fe400078e10ff */
[----:B-1-3--:R-:W-:-:S07]  /*0280*/  LEA R6, R3, R16, 0x7 ;  /* 0x0000001003067211 */ /* 0x00afce00078e38ff */
.L_x_1:
[C---:B------:R-:W-:Y:S01]  /*0290*/  ISETP.GE.OR P1, PT, R4.reuse, UR17, P0 ;  /* 0x0000001104007c0c */ /* 0x040fe20008726670 */
[----:B------:R-:W-:Y:S01]  /*02a0*/  HFMA2 R24, -RZ, RZ, 0, 0 ;  /* 0x00000000ff187431 */ /* 0x000fe200000001ff */
[----:B------:R-:W-:Y:S01]  /*02b0*/  ISETP.GE.OR P2, PT, R4, UR18, P0 ;  /* 0x0000001204007c0c */ /* 0x000fe20008746670 */
[----:B------:R-:W-:Y:S01]  /*02c0*/  IMAD.WIDE R26, R2, 0x4, R20 ;  /* 0x00000004021a7825 */ /* 0x000fe200078e0214 */
[----:B------:R-:W-:Y:S02]  /*02d0*/  MOV R8, UR13 ;  /* 0x0000000d00087c02 */ /* 0x000fe40008000f00 */
[----:B------:R-:W-:Y:S02]  /*02e0*/  MOV R9, UR5 ;  /* 0x0000000500097c02 */ /* 0x000fe40008000f00 */
[----:B------:R-:W-:Y:S01]  /*02f0*/  MOV R18, RZ ;  /* 0x000000ff00127202 */ /* 0x000fe20000000f00 */
[----:B------:R-:W-:-:S06]  /*0300*/  IMAD.WIDE.U32 R8, R5, 0x4, R8 ;  /* 0x0000000405087825 */ /* 0x000fcc00078e0008 */
[----:B------:R-:W2:Y:S04]  /*0310*/  @!P2 LDG.E R24, desc[UR14][R26.64] ;  /* 0x0000000e1a18a981 */ /* 0x000ea8000c1e1900 */
[----:B------:R-:W3:Y:S01]  /*0320*/  @!P1 LDG.E R18, desc[UR14][R8.64] ;  /* 0x0000000e08129981 */ /* 0x000ee2000c1e1900 */
[----:B------:R-:W-:Y:S02]  /*0330*/  UIADD3 UR13, UP0, UPT, UR13, 0x80, URZ ;  /* 0x000000800d0d7890 */ /* 0x000fe4000ff1e0ff */
[----:B------:R-:W-:Y:S02]  /*0340*/  UIADD3 UR4, UPT, UPT, UR4, 0x20, URZ ;  /* 0x0000002004047890 */ /* 0x000fe4000fffe0ff */
[----:B------:R-:W-:Y:S02]  /*0350*/  UIADD3.X UR5, UPT, UPT, URZ, UR5, URZ, UP0, !UPT ;  /* 0x00000005ff057290 */ /* 0x000fe400087fe4ff */
[----:B------:R-:W-:Y:S01]  /*0360*/  UISETP.GE.AND UP0, UPT, UR4, UR17, UPT ;  /* 0x000000110400728c */ /* 0x000fe2000bf06270 */
[C---:B------:R-:W-:Y:S01]  /*0370*/  IMAD.WIDE R20, R7.reuse, 0x4, R20 ;  /* 0x0000000407147825 */ /* 0x040fe200078e0214 */
[----:B------:R-:W-:-:S02]  /*0380*/  IADD3 R2, PT, PT, R7, R2, RZ ;  /* 0x0000000207027210 */ /* 0x000fc40007ffe0ff */
[----:B------:R-:W-:Y:S01]  /*0390*/  IADD3 R4, PT, PT, R4, 0x20, RZ ;  /* 0x0000002004047810 */ /* 0x000fe20007ffe0ff */
[----:B---3--:R-:W-:Y:S04]  /*03a0*/  STS [R17], R18 ;  /* 0x0000001211007388 */ /* 0x008fe80000000800 */
[----:B--2---:R-:W-:Y:S01]  /*03b0*/  STS [R6], R24 ;  /* 0x0000001806007388 */ /* 0x004fe20000000800 */
[----:B------:R-:W-:Y:S06]  /*03c0*/  BAR.SYNC.DEFER_BLOCKING 0x0 ;  /* 0x0000000000007b1d */ /* 0x000fec0000010000 */
[----:B------:R-:W-:Y:S04]  /*03d0*/  LDS R28, [R16] ;  /* 0x00000000101c7984 */ /* 0x000fe80000000800 */
[----:B------:R-:W0:Y:S04]  /*03e0*/  LDS.128 R12, [R19] ;  /* 0x00000000130c7984 */ /* 0x000e280000000c00 */
[----:B------:R-:W1:Y:S04]  /*03f0*/  LDS R27, [R16+0x80] ;  /* 0x00008000101b7984 */ /* 0x000e680000000800 */
[----:B------:R-:W2:Y:S04]  /*0400*/  LDS R29, [R16+0x100] ;  /* 0x00010000101d7984 */ /* 0x000ea80000000800 */
[----:B------:R-:W3:Y:S04]  /*0410*/  LDS R22, [R16+0x180] ;  /* 0x0001800010167984 */ /* 0x000ee80000000800 */
[----:B------:R-:W-:Y:S04]  /*0420*/  LDS R23, [R16+0x200] ;  /* 0x0002000010177984 */ /* 0x000fe80000000800 */
[----:B------:R-:W4:Y:S04]  /*0430*/  LDS.128 R8, [R19+0x10] ;  /* 0x0000100013087984 */ /* 0x000f280000000c00 */
[----:B------:R-:W5:Y:S04]  /*0440*/  LDS R18, [R16+0x280] ;  /* 0x0002800010127984 */ /* 0x000f680000000800 */
[----:B------:R-:W-:Y:S04]  /*0450*/  LDS R24, [R16+0x380] ;  /* 0x0003800010187984 */ /* 0x000fe80000000800 */
[----:B------:R-:W-:Y:S01]  /*0460*/  LDS R26, [R16+0x580] ;  /* 0x00058000101a7984 */ /* 0x000fe20000000800 */
[----:B0-----:R-:W-:-:S03]  /*0470*/  FFMA R12, R12, R28, R25 ;  /* 0x0000001c0c0c7223 */ /* 0x001fc60000000019 */
[----:B------:R-:W0:Y:S01]  /*0480*/  LDS R25, [R16+0x300] ;  /* 0x0003000010197984 */ /* 0x000e220000000800 */
[----:B-1----:R-:W-:-:S03]  /*0490*/  FFMA R12, R27, R13, R12 ;  /* 0x0000000d1b0c7223 */ /* 0x002fc6000000000c */
[----:B------:R-:W-:Y:S01]  /*04a0*/  LDS R27, [R16+0x400] ;  /* 0x00040000101b7984 */ /* 0x000fe20000000800 */
[----:B--2---:R-:W-:-:S04]  /*04b0*/  FFMA R29, R29, R14, R12 ;  /* 0x0000000e1d1d7223 */ /* 0x004fc8000000000c */
[----:B---3--:R-:W-:Y:S02]  /*04c0*/  FFMA R29, R22, R15, R29 ;  /* 0x0000000f161d7223 */ /* 0x008fe4000000001d */
[----:B------:R-:W1:Y:S04]  /*04d0*/  LDS.128 R12, [R19+0x20] ;  /* 0x00002000130c7984 */ /* 0x000e680000000c00 */
[----:B------:R-:W2:Y:S01]  /*04e0*/  LDS R22, [R16+0x480] ;  /* 0x0004800010167984 */ /* 0x000ea20000000800 */
[----:B----4-:R-:W-:-:S04]  /*04f0*/  FFMA R23, R8, R23, R29 ;  /* 0x0000001708177223 */ /* 0x010fc8000000001d */
[----:B-----5:R-:W-:Y:S02]  /*0500*/  FFMA R18, R18, R9, R23 ;  /* 0x0000000912127223 */ /* 0x020fe40000000017 */
[----:B------:R-:W3:Y:S02]  /*0510*/  LDS R23, [R16+0x500] ;  /* 0x0005000010177984 */ /* 0x000ee40000000800 */
[----:B0-----:R-:W-:Y:S02]  /*0520*/  FFMA R25, R25, R10, R18 ;  /* 0x0000000a19197223 */ /* 0x001fe40000000012 */
[----:B------:R-:W-:Y:S02]  /*0530*/  LDS R18, [R16+0x680] ;  /* 0x0006800010127984 */ /* 0x000fe40000000800 */
[----:B------:R-:W-:Y:S02]  /*0540*/  FFMA R29, R24, R11, R25 ;  /* 0x0000000b181d7223 */ /* 0x000fe40000000019 */
[----:B------:R-:W-:Y:S04]  /*0550*/  LDS R25, [R16+0x600] ;  /* 0x0006000010197984 */ /* 0x000fe80000000800 */
[----:B------:R-:W0:Y:S01]  /*0560*/  LDS.128 R8, [R19+0x30] ;  /* 0x0000300013087984 */ /* 0x000e220000000c00 */
[----:B-1----:R-:W-:-:S03]  /*0570*/  FFMA R27, R12, R27, R29 ;  /* 0x0000001b0c1b7223 */ /* 0x002fc6000000001d */
[----:B------:R-:W-:Y:S01]  /*0580*/  LDS R24, [R16+0x780] ;  /* 0x0007800010187984 */ /* 0x000fe20000000800 */
[----:B--2---:R-:W-:-:S03]  /*0590*/  FFMA R22, R22, R13, R27 ;  /* 0x0000000d16167223 */ /* 0x004fc6000000001b */
[----:B------:R-:W1:Y:S01]  /*05a0*/  LDS R27, [R16+0x700] ;  /* 0x00070000101b7984 */ /* 0x000e620000000800 */
[----:B---3--:R-:W-:-:S03]  /*05b0*/  FFMA R23, R23, R14, R22 ;  /* 0x0000000e17177223 */ /* 0x008fc60000000016 */
[----:B------:R-:W-:Y:S01]  /*05c0*/  LDS R22, [R16+0x880] ;  /* 0x0008800010167984 */ /* 0x000fe20000000800 */
[----:B------:R-:W-:-:S03]  /*05d0*/  FFMA R29, R26, R15, R23 ;  /* 0x0000000f1a1d7223 */ /* 0x000fc60000000017 */
[----:B------:R-:W-:Y:S04]  /*05e0*/  LDS R23, [R16+0x800] ;  /* 0x0008000010177984 */ /* 0x000fe80000000800 */
[----:B------:R-:W2:Y:S04]  /*05f0*/  LDS.128 R12, [R19+0x40] ;  /* 0x00004000130c7984 */ /* 0x000ea80000000c00 */
[----:B------:R-:W-:Y:S01]  /*0600*/  LDS R26, [R16+0x980] ;  /* 0x00098000101a7984 */ /* 0x000fe20000000800 */
[----:B0-----:R-:W-:-:S03]  /*0610*/  FFMA R25, R8, R25, R29 ;  /* 0x0000001908197223 */ /* 0x001fc6000000001d */
[----:B------:R-:W0:Y:S01]  /*0620*/  LDS R29, [R16+0x900] ;  /* 0x00090000101d7984 */ /* 0x000e220000000800 */
[----:B------:R-:W-:-:S03]  /*0630*/  FFMA R18, R18, R9, R25 ;  /* 0x0000000912127223 */ /* 0x000fc60000000019 */
[----:B------:R-:W-:Y:S01]  /*0640*/  LDS R25, [R16+0xa00] ;  /* 0x000a000010197984 */ /* 0x000fe20000000800 */
[----:B-1----:R-:W-:-:S03]  /*0650*/  FFMA R27, R27, R10, R18 ;  /* 0x0000000a1b1b7223 */ /* 0x002fc60000000012 */
[----:B------:R-:W-:Y:S01]  /*0660*/  LDS R18, [R16+0xa80] ;  /* 0x000a800010127984 */ /* 0x000fe20000000800 */
[----:B------:R-:W-:-:S03]  /*0670*/  FFMA R27, R24, R11, R27 ;  /* 0x0000000b181b7223 */ /* 0x000fc6000000001b */
[----:B------:R-:W1:Y:S04]  /*0680*/  LDS.128 R8, [R19+0x50] ;  /* 0x0000500013087984 */ /* 0x000e680000000c00 */
[----:B------:R-:W-:Y:S01]  /*0690*/  LDS R24, [R16+0xb80] ;  /* 0x000b800010187984 */ /* 0x000fe20000000800 */
[----:B--2---:R-:W-:-:S03]  /*06a0*/  FFMA R23, R12, R23, R27 ;  /* 0x000000170c177223 */ /* 0x004fc6000000001b */
[----:B------:R-:W-:Y:S01]  /*06b0*/  LDS R27, [R16+0xc00] ;  /* 0x000c0000101b7984 */ /* 0x000fe20000000800 */
[----:B------:R-:W-:-:S03]  /*06c0*/  FFMA R22, R22, R13, R23 ;  /* 0x0000000d16167223 */ /* 0x000fc60000000017 */
[----:B------:R-:W2:Y:S01]  /*06d0*/  LDS R23, [R16+0xb00] ;  /* 0x000b000010177984 */ /* 0x000ea20000000800 */
[----:B0-----:R-:W-:-:S03]  /*06e0*/  FFMA R29, R29, R14, R22 ;  /* 0x0000000e1d1d7223 */ /* 0x001fc60000000016 */
[----:B------:R-:W-:Y:S01]  /*06f0*/  LDS R22, [R16+0xc80] ;  /* 0x000c800010167984 */ /* 0x000fe20000000800 */
[----:B------:R-:W-:-:S03]  /*0700*/  FFMA R29, R26, R15, R29 ;  /* 0x0000000f1a1d7223 */ /* 0x000fc6000000001d */
[----:B------:R-:W0:Y:S04]  /*0710*/  LDS.128 R12, [R19+0x60] ;  /* 0x00006000130c7984 */ /* 0x000e280000000c00 */
[----:B------:R-:W-:Y:S01]  /*0720*/  LDS R26, [R16+0xf00] ;  /* 0x000f0000101a7984 */ /* 0x000fe20000000800 */
[----:B-1----:R-:W-:-:S04]  /*0730*/  FFMA R25, R8, R25, R29 ;  /* 0x0000001908197223 */ /* 0x002fc8000000001d */
[----:B------:R-:W-:Y:S02]  /*0740*/  FFMA R18, R18, R9, R25 ;  /* 0x0000000912127223 */ /* 0x000fe40000000019 */
[----:B------:R-:W1:Y:S02]  /*0750*/  LDS R25, [R16+0xd00] ;  /* 0x000d000010197984 */ /* 0x000e640000000800 */
[----:B--2---:R-:W-:Y:S02]  /*0760*/  FFMA R23, R23, R10, R18 ;  /* 0x0000000a17177223 */ /* 0x004fe40000000012 */
[----:B------:R-:W2:Y:S02]  /*0770*/  LDS R18, [R16+0xd80] ;  /* 0x000d800010127984 */ /* 0x000ea40000000800 */
[----:B------:R-:W-:Y:S02]  /*0780*/  FFMA R29, R24, R11, R23 ;  /* 0x0000000b181d7223 */ /* 0x000fe40000000017 */
[----:B------:R-:W-:Y:S04]  /*0790*/  LDS R23, [R16+0xe00] ;  /* 0x000e000010177984 */ /* 0x000fe80000000800 */
[----:B------:R-:W3:Y:S01]  /*07a0*/  LDS.128 R8, [R19+0x70] ;  /* 0x0000700013087984 */ /* 0x000ee20000000c00 */
[----:B0-----:R-:W-:-:S03]  /*07b0*/  FFMA R27, R12, R27, R29 ;  /* 0x0000001b0c1b7223 */ /* 0x001fc6000000001d */
[----:B------:R-:W0:Y:S01]  /*07c0*/  LDS R12, [R16+0xe80] ;  /* 0x000e8000100c7984 */ /* 0x000e220000000800 */
[----:B------:R-:W-:-:S03]  /*07d0*/  FFMA R24, R22, R13, R27 ;  /* 0x0000000d16187223 */ /* 0x000fc6000000001b */
[----:B------:R-:W4:Y:S01]  /*07e0*/  LDS R22, [R16+0xf80] ;  /* 0x000f800010167984 */ /* 0x000f220000000800 */
[----:B-1----:R-:W-:-:S04]  /*07f0*/  FFMA R25, R25, R14, R24 ;  /* 0x0000000e19197223 */ /* 0x002fc80000000018 */
[----:B--2---:R-:W-:-:S04]  /*0800*/  FFMA R15, R18, R15, R25 ;  /* 0x0000000f120f7223 */ /* 0x004fc80000000019 */
[----:B---3--:R-:W-:Y:S01]  /*0810*/  FFMA R15, R8, R23, R15 ;  /* 0x00000017080f7223 */ /* 0x008fe2000000000f */
[----:B------:R-:W-:-:S03]  /*0820*/  IADD3 R5, PT, PT, R5, 0x20, RZ ;  /* 0x0000002005057810 */ /* 0x000fc60007ffe0ff */
[----:B0-----:R-:W-:-:S04]  /*0830*/  FFMA R9, R12, R9, R15 ;  /* 0x000000090c097223 */ /* 0x001fc8000000000f */
[----:B------:R-:W-:-:S04]  /*0840*/  FFMA R9, R26, R10, R9 ;  /* 0x0000000a1a097223 */ /* 0x000fc80000000009 */
[----:B----4-:R-:W-:Y:S01]  /*0850*/  FFMA R25, R22, R11, R9 ;  /* 0x0000000b16197223 */ /* 0x010fe20000000009 */
[----:B------:R-:W-:Y:S06]  /*0860*/  BAR.SYNC.DEFER_BLOCKING 0x0 ;  /* 0x0000000000007b1d */ /* 0x000fec0000010000 */
[----:B------:R-:W-:Y:S05]  /*0870*/  BRA.U !UP0, `(.L_x_1) ;  /* 0xfffffff908847547 */ /* 0x000fea000b83ffff */
.L_x_0:
[----:B------:R-:W0:Y:S02]  /*0880*/  LDCU.64 UR4, c[0x0][0x398] ;  /* 0x00007300ff0477ac */ /* 0x000e240008000a00 */
[----:B0-----:R-:W-:Y:S02]  /*0890*/  UIADD3 UR9, UPT, UPT, -UR9, UR5, URZ ;  /* 0x0000000509097290 */ /* 0x001fe4000fffe1ff */
[----:B------:R-:W-:-:S04]  /*08a0*/  UIADD3 UR8, UPT, UPT, -UR8, UR4, URZ ;  /* 0x0000000408087290 */ /* 0x000fc8000fffe1ff */
[----:B------:R-:W-:-:S04]  /*08b0*/  ISETP.GE.AND P0, PT, R0, UR9, PT ;  /* 0x0000000900007c0c */ /* 0x000fc8000bf06270 */
[----:B------:R-:W-:-:S13]  /*08c0*/  ISETP.GE.OR P0, PT, R3, UR8, P0 ;  /* 0x0000000803007c0c */ /* 0x000fda0008706670 */
[----:B------:R-:W-:Y:S05]  /*08d0*/  @P0 EXIT ;  /* 0x000000000000094d */ /* 0x000fea0003800000 */
[----:B------:R-:W0:Y:S01]  /*08e0*/  LDCU.64 UR6, c[0x0][0x390] ;  /* 0x00007200ff0677ac */ /* 0x000e220008000a00 */
[----:B------:R-:W-:Y:S01]  /*08f0*/  IMAD R3, R3, UR5, R0 ;  /* 0x0000000503037c24 */ /* 0x000fe2000f8e0200 */
[----:B------:R-:W-:-:S04]  /*0900*/  USHF.R.S32.HI UR4, URZ, 0x1f, UR10 ;  /* 0x0000001fff047899 */ /* 0x000fc8000801140a */
[----:B------:R-:W-:-:S04]  /*0910*/  IADD3 R0, P0, PT, R3, UR10, RZ ;  /* 0x0000000a03007c10 */ /* 0x000fc8000ff1e0ff */
[----:B------:R-:W-:Y:S02]  /*0920*/  LEA.HI.X.SX32 R3, R3, UR4, 0x1, P0 ;  /* 0x0000000403037c11 */ /* 0x000fe400080f0eff */
[----:B0-----:R-:W-:-:S04]  /*0930*/  LEA R2, P0, R0, UR6, 0x2 ;  /* 0x0000000600027c11 */ /* 0x001fc8000f8010ff */
[----:B------:R-:W-:-:S05]  /*0940*/  LEA.HI.X R3, R0, UR7, R3, 0x2, P0 ;  /* 0x0000000700037c11 */ /* 0x000fca00080f1403 */
[----:B------:R-:W-:Y:S01]  /*0950*/  STG.E desc[UR14][R2.64], R25 ;  /* 0x0000001902007986 */ /* 0x000fe2000c10190e */
[----:B------:R-:W-:Y:S05]  /*0960*/  EXIT ;  /* 0x000000000000794d */ /* 0x000fea0003800000 */
.L_x_2:
[----:B------:R-:W-:-:S00]  /*0970*/  BRA `(.L_x_2) ;  /* 0xfffffffc00fc7947 */ /* 0x000fc0000383ffff */
[----:B------:R-:W-:-:S00]  /*0980*/  NOP ;  /* 0x0000000000007918 */ /* 0x000fc00000000000 */
[----:B------:R-:W-:-:S00]  /*0990*/  NOP ;  /* 0x0000000000007918 */ /* 0x000fc00000000000 */
[----:B------:R-:W-:-:S00]  /*09a0*/  NOP ;  /* 0x0000000000007918 */ /* 0x000fc00000000000 */
[----:B------:R-:W-:-:S00]  /*09b0*/  NOP ;  /* 0x0000000000007918 */ /* 0x000fc00000000000 */
[----:B------:R-:W-:-:S00]  /*09c0*/  NOP ;  /* 0x0000000000007918 */ /* 0x000fc00000000000 */
[----:B------:R-:W-:-:S00]  /*09d0*/  NOP ;  /* 0x0000000000007918 */ /* 0x000fc00000000000 */
[----:B------:R-:W-:-:S00]  /*09e0*/  NOP ;  /* 0x0000000000007918 */ /* 0x000fc00000000000 */
[----:B------:R-:W-:-:S00]  /*09f0*/  NOP ;  /* 0x0000000000007918 */ /* 0x000fc00000000000 */
.L_x_8:


//--------------------- .text._Z16matmul_v1_kernelPKfS0_Pfiii --------------------------
	.section	.text._Z16matmul_v1_kernelPKfS0_Pfiii,"ax",@progbits
	.align	128
        .global         _Z16matmul_v1_kernelPKfS0_Pfiii
        .type           _Z16matmul_v1_kernelPKfS0_Pfiii,@function
        .size           _Z16matmul_v1_kernelPKfS0_Pfiii,(.L_x_9 - _Z16matmul_v1_kernelPKfS0_Pfiii)
        .other          _Z16matmul_v1_kernelPKfS0_Pfiii,@"STO_CUDA_ENTRY STV_DEFAULT"
_Z16matmul_v1_kernelPKfS0_Pfiii:
.text._Z16matmul_v1_kernelPKfS0_Pfiii:
[----:B------:R-:W-:Y:S01]  /*0000*/  LDC R1, c[0x0][0x37c] ;  /* 0x0000df00ff017b82 */ /* 0x000fe20000000800 */
[----:B------:R-:W0:Y:S07]  /*0010*/  S2R R5, SR_TID.X ;  /* 0x0000000000057919 */ /* 0x000e2e0000002100 */
[----:B------:R-:W0:Y:S01]  /*0020*/  S2UR UR4, SR_CTAID.X ;  /* 0x00000000000479c3 */ /* 0x000e220000002500 */
[----:B------:R-:W1:Y:S07]  /*0030*/  S2R R4, SR_TID.Y ;  /* 0x0000000000047919 */ /* 0x000e6e0000002200 */
[----:B------:R-:W0:Y:S08]  /*0040*/  LDC R0, c[0x0][0x360] ;  /* 0x0000d800ff007b82 */ /* 0x000e300000000800 */
[----:B------:R-:W1:Y:S08]  /*0050*/  S2UR UR5, SR_CTAID.Y ;  /* 0x00000000000579c3 */ /* 0x000e700000002600 */
[----:B------:R-:W1:Y:S08]  /*0060*/  LDC R19, c[0x0][0x364] ;  /* 0x0000d900ff137b82 */ /* 0x000e700000000800 */
[----:B------:R-:W2:Y:S01]  /*0070*/  LDC.64 R2, c[0x0][0x398] ;  /* 0x0000e600ff027b82 */ /* 0x000ea20000000a00 */
[----:B0-----:R-:W-:-:S02]  /*0080*/  IMAD R0, R0, UR4, R5 ;  /* 0x0000000400007c24 */ /* 0x001fc4000f8e0205 */
[----:B-1----:R-:W-:-:S03]  /*0090*/  IMAD R19, R19, UR5, R4 ;  /* 0x0000000513137c24 */ /* 0x002fc6000f8e0204 */
[----:B--2---:R-:W-:-:S04]  /*00a0*/  ISETP.GE.AND P0, PT, R0, R3, PT ;  /* 0x000000030000720c */ /* 0x004fc80003f06270 */
[----:B------:R-:W-:-:S13]  /*00b0*/  ISETP.GE.OR P0, PT, R19, R2, P0 ;  /* 0x000000021300720c */ /* 0x000fda0000706670 */
[----:B------:R-:W-:Y:S05]  /*00c0*/  @P0 EXIT ;  /* 0x000000000000094d */ /* 0x000fea0003800000 */
[----:B------:R-:W0:Y:S01]  /*00d0*/  LDC R2, c[0x0][0x3a0] ;  /* 0x0000e800ff027b82 */ /* 0x000e220000000800 */
[----:B------:R-:W1:Y:S01]  /*00e0*/  LDCU.64 UR4, c[0x0][0x358] ;  /* 0x00006b00ff0477ac */ /* 0x000e620008000a00 */
[----:B------:R-:W-:Y:S01]  /*00f0*/  HFMA2 R24, -RZ, RZ, 0, 0 ;  /* 0x00000000ff187431 */ /* 0x000fe200000001ff */
[----:B0-----:R-:W-:-:S13]  /*0100*/  ISETP.GE.AND P0, PT, R2, 0x1, PT ;  /* 0x000000010200780c */ /* 0x001fda0003f06270 */
[----:B-1----:R-:W-:Y:S05]  /*0110*/  @!P0 BRA `(.L_x_3) ;  /* 0x0000000400e08947 */ /* 0x002fea0003800000 */
[C---:B------:R-:W-:Y:S01]  /*0120*/  ISETP.GE.U32.AND P1, PT, R2.reuse, 0x8, PT ;  /* 0x000000080200780c */ /* 0x040fe20003f26070 */
[----:B------:R-:W-:Y:S01]  /*0130*/  IMAD R20, R19, R2, RZ ;  /* 0x0000000213147224 */ /* 0x000fe200078e02ff */
[----:B------:R-:W-:Y:S02]  /*0140*/  LOP3.LUT R27, R2, 0x7, RZ, 0xc0, !PT ;  /* 0x00000007021b7812 */ /* 0x000fe400078ec0ff */
[----:B------:R-:W-:Y:S02]  /*0150*/  MOV R24, RZ ;  /* 0x000000ff00187202 */ /* 0x000fe40000000f00 */
[----:B------:R-:W-:Y:S02]  /*0160*/  ISETP.NE.AND P0, PT, R27, RZ, PT ;  /* 0x000000ff1b00720c */ /* 0x000fe40003f05270 */
[----:B------:R-:W-:-:S05]  /*0170*/  MOV R21, RZ ;  /* 0x000000ff00157202 */ /* 0x000fca0000000f00 */
[----:B------:R-:W-:Y:S06]  /*0180*/  @!P1 BRA `(.L_x_4) ;  /* 0x0000000000c49947 */ /* 0x000fec0003800000 */
[----:B------:R-:W0:Y:S01]  /*0190*/  LDC.64 R4, c[0x0][0x380] ;  /* 0x0000e000ff047b82 */ /* 0x000e220000000a00 */
[----:B------:R-:W-:Y:S02]  /*01a0*/  LOP3.LUT R21, R2, 0x7ffffff8, RZ, 0xc0, !PT ;  /* 0x7ffffff802157812 */ /* 0x000fe400078ec0ff */
[----:B------:R-:W-:Y:S02]  /*01b0*/  MOV R24, RZ ;  /* 0x000000ff00187202 */ /* 0x000fe40000000f00 */
[----:B------:R-:W-:Y:S02]  /*01c0*/  MOV R18, R0 ;  /* 0x0000000000127202 */ /* 0x000fe40000000f00 */
[----:B------:R-:W-:Y:S01]  /*01d0*/  IADD3 R22, PT, PT, -R21, RZ, RZ ;  /* 0x000000ff15167210 */ /* 0x000fe20007ffe1ff */
[----:B0-----:R-:W-:-:S03]  /*01e0*/  IMAD.WIDE.U32 R4, R20, 0x4, R4 ;  /* 0x0000000414047825 */ /* 0x001fc600078e0004 */
[----:B------:R-:W-:-:S04]  /*01f0*/  IADD3 R6, P1, PT, R4, 0x10, RZ ;  /* 0x0000001004067810 */ /* 0x000fc80007f3e0ff */
[----:B------:R-:W-:-:S09]  /*0200*/  IADD3.X R7, PT, PT, RZ, R5, RZ, P1, !PT ;  /* 0x00000005ff077210 */ /* 0x000fd20000ffe4ff */
.L_x_5:
[----:B------:R-:W0:Y:S01]  /*0210*/  LDC.64 R16, c[0x0][0x388] ;  /* 0x0000e200ff107b82 */ /* 0x000e220000000a00 */
[----:B------:R-:W-:Y:S02]  /*0220*/  MOV R4, R6 ;  /* 0x0000000600047202 */ /* 0x000fe40000000f00 */
[----:B------:R-:W-:-:S05]  /*0230*/  MOV R5, R7 ;  /* 0x0000000700057202 */ /* 0x000fca0000000f00 */
[----:B------:R-:W2:Y:S04]  /*0240*/  LDG.E R25, desc[UR4][R4.64+-0x10] ;  /* 0xfffff00404197981 */ /* 0x000ea8000c1e1900 */
[----:B------:R-:W3:Y:S04]  /*0250*/  LDG.E R23, desc[UR4][R4.64+-0xc] ;  /* 0xfffff40404177981 */ /* 0x000ee8000c1e1900 */
[----:B------:R-:W4:Y:S04]  /*0260*/  LDG.E R29, desc[UR4][R4.64+-0x8] ;  /* 0xfffff804041d7981 */ /* 0x000f28000c1e1900 */
[----:B------:R-:W5:Y:S01]  /*0270*/  LDG.E R28, desc[UR4][R4.64+-0x4] ;  /* 0xfffffc04041c7981 */ /* 0x000f62000c1e1900 */
[----:B0-----:R-:W-:-:S05]  /*0280*/  IMAD.WIDE R16, R18, 0x4, R16 ;  /* 0x0000000412107825 */ /* 0x001fca00078e0210 */
[----:B------:R0:W2:Y:S01]  /*0290*/  LDG.E R26, desc[UR4][R16.64] ;  /* 0x00000004101a7981 */ /* 0x0000a2000c1e1900 */
[----:B------:R-:W-:-:S04]  /*02a0*/  IMAD.WIDE R14, R3, 0x4, R16 ;  /* 0x00000004030e7825 */ /* 0x000fc800078e0210 */
[C---:B------:R-:W-:Y:S02]  /*02b0*/  IMAD.WIDE R6, R3.reuse, 0x4, R14 ;  /* 0x0000000403067825 */ /* 0x040fe400078e020e */
[----:B------:R-:W3:Y:S02]  /*02c0*/  LDG.E R14, desc[UR4][R14.64] ;  /* 0x000000040e0e7981 */ /* 0x000ee4000c1e1900 */
[C---:B------:R-:W-:Y:S02]  /*02d0*/  IMAD.WIDE R10, R3.reuse, 0x4, R6 ;  /* 0x00000004030a7825 */ /* 0x040fe400078e0206 */
[----:B------:R-:W4:Y:S02]  /*02e0*/  LDG.E R6, desc[UR4][R6.64] ;  /* 0x0000000406067981 */ /* 0x000f24000c1e1900 */
[C---:B------:R-:W-:Y:S02]  /*02f0*/  IMAD.WIDE R8, R3.reuse, 0x4, R10 ;  /* 0x0000000403087825 */ /* 0x040fe400078e020a */
[----:B------:R-:W5:Y:S02]  /*0300*/  LDG.E R10, desc[UR4][R10.64] ;  /* 0x000000040a0a7981 */ /* 0x000f64000c1e1900 */
[----:B------:R-:W-:-:S02]  /*0310*/  IMAD.WIDE R12, R3, 0x4, R8 ;  /* 0x00000004030c7825 */ /* 0x000fc400078e0208 */
[----:B------:R-:W5:Y:S04]  /*0320*/  LDG.E R7, desc[UR4][R4.64] ;  /* 0x0000000404077981 */ /* 0x000f68000c1e1900 */
[----:B------:R-:W5:Y:S01]  /*0330*/  LDG.E R8, desc[UR4][R8.64] ;  /* 0x0000000408087981 */ /* 0x000f62000c1e1900 */
[----:B0-----:R-:W-:-:S03]  /*0340*/  IMAD.WIDE R16, R3, 0x4, R12 ;  /* 0x0000000403107825 */ /* 0x001fc600078e020c */
[----:B------:R-:W5:Y:S04]  /*0350*/  LDG.E R12, desc[UR4][R12.64] ;  /* 0x000000040c0c7981 */ /* 0x000f68000c1e1900 */
[----:B------:R-:W5:Y:S04]  /*0360*/  LDG.E R15, desc[UR4][R16.64] ;  /* 0x00000004100f7981 */ /* 0x000f68000c1e1900 */
[----:B------:R-:W5:Y:S04]  /*0370*/  LDG.E R9, desc[UR4][R4.64+0x4] ;  /* 0x0000040404097981 */ /* 0x000f68000c1e1900 */
[----:B------:R-:W5:Y:S01]  /*0380*/  LDG.E R11, desc[UR4][R4.64+0xc] ;  /* 0x00000c04040b7981 */ /* 0x000f62000c1e1900 */
[----:B--2---:R-:W-:Y:S01]  /*0390*/  FFMA R26, R25, R26, R24 ;  /* 0x0000001a191a7223 */ /* 0x004fe20000000018 */
[----:B------:R-:W-:-:S02]  /*03a0*/  IMAD.WIDE R24, R3, 0x4, R16 ;  /* 0x0000000403187825 */ /* 0x000fc400078e0210 */
[----:B------:R-:W2:Y:S04]  /*03b0*/  LDG.E R16, desc[UR4][R4.64+0x8] ;  /* 0x0000080404107981 */ /* 0x000ea8000c1e1900 */
[----:B------:R-:W2:Y:S01]  /*03c0*/  LDG.E R24, desc[UR4][R24.64] ;  /* 0x0000000418187981 */ /* 0x000ea2000c1e1900 */
[----:B---3--:R-:W-:Y:S01]  /*03d0*/  FFMA R14, R23, R14, R26 ;  /* 0x0000000e170e7223 */ /* 0x008fe2000000001a */
[----:B------:R-:W-:-:S03]  /*03e0*/  IADD3 R22, PT, PT, R22, 0x8, RZ ;  /* 0x0000000816167810 */ /* 0x000fc60007ffe0ff */
[----:B----4-:R-:W-:Y:S01]  /*03f0*/  FFMA R29, R29, R6, R14 ;  /* 0x000000061d1d7223 */ /* 0x010fe2000000000e */
[----:B------:R-:W-:-:S03]  /*0400*/  ISETP.NE.AND P1, PT, R22, RZ, PT ;  /* 0x000000ff1600720c */ /* 0x000fc60003f25270 */
[----:B-----5:R-:W-:Y:S01]  /*0410*/  FFMA R10, R28, R10, R29 ;  /* 0x0000000a1c0a7223 */ /* 0x020fe2000000001d */
[----:B------:R-:W-:-:S03]  /*0420*/  IADD3 R6, P2, PT, R4, 0x20, RZ ;  /* 0x0000002004067810 */ /* 0x000fc60007f5e0ff */
[----:B------:R-:W-:Y:S01]  /*0430*/  FFMA R8, R7, R8, R10 ;  /* 0x0000000807087223 */ /* 0x000fe2000000000a */
[----:B------:R-:W-:Y:S02]  /*0440*/  IADD3.X R7, PT, PT, RZ, R5, RZ, P2, !PT ;  /* 0x00000005ff077210 */ /* 0x000fe400017fe4ff */
[----:B------:R-:W-:Y:S01]  /*0450*/  LEA R18, R3, R18, 0x3 ;  /* 0x0000001203127211 */ /* 0x000fe200078e18ff */
[----:B------:R-:W-:-:S04]  /*0460*/  FFMA R9, R9, R12, R8 ;  /* 0x0000000c09097223 */ /* 0x000fc80000000008 */
[----:B--2---:R-:W-:-:S04]  /*0470*/  FFMA R16, R16, R15, R9 ;  /* 0x0000000f10107223 */ /* 0x004fc80000000009 */
[----:B------:R-:W-:Y:S01]  /*0480*/  FFMA R24, R11, R24, R16 ;  /* 0x000000180b187223 */ /* 0x000fe20000000010 */
[----:B------:R-:W-:Y:S06]  /*0490*/  @P1 BRA `(.L_x_5) ;  /* 0xfffffffc005c1947 */ /* 0x000fec000383ffff */
.L_x_4:
[----:B------:R-:W-:Y:S05]  /*04a0*/  @!P0 BRA `(.L_x_3) ;  /* 0x0000000000fc8947 */ /* 0x000fea0003800000 */
[----:B------:R-:W-:Y:S02]  /*04b0*/  ISETP.GE.U32.AND P1, PT, R27, 0x4, PT ;  /* 0x000000041b00780c */ /* 0x000fe40003f26070 */
[----:B------:R-:W-:-:S04]  /*04c0*/  LOP3.LUT R16, R2, 0x3, RZ, 0xc0, !PT ;  /* 0x0000000302107812 */ /* 0x000fc800078ec0ff */
[----:B------:R-:W-:-:S07]  /*04d0*/  ISETP.NE.AND P0, PT, R16, RZ, PT ;  /* 0x000000ff1000720c */ /* 0x000fce0003f05270 */
[----:B------:R-:W-:Y:S06]  /*04e0*/  @!P1 BRA `(.L_x_6) ;  /* 0x00000000006c9947 */ /* 0x000fec0003800000 */
[----:B------:R-:W0:Y:S01]  /*04f0*/  LDC.64 R6, c[0x0][0x388] ;  /* 0x0000e200ff067b82 */ /* 0x000e220000000a00 */
[----:B------:R-:W1:Y:S01]  /*0500*/  LDCU.64 UR6, c[0x0][0x380] ;  /* 0x00007000ff0677ac */ /* 0x000e620008000a00 */
[----:B------:R-:W-:Y:S01]  /*0510*/  IMAD R9, R21, R3, R0 ;  /* 0x0000000315097224 */ /* 0x000fe200078e0200 */
[CC--:B------:R-:W-:Y:S02]  /*0520*/  IADD3 R5, PT, PT, R20.reuse, R21.reuse, RZ ;  /* 0x0000001514057210 */ /* 0x0c0fe40007ffe0ff */
[----:B------:R-:W-:-:S03]  /*0530*/  IADD3 R10, P1, PT, R20, R21, RZ ;  /* 0x00000015140a7210 */ /* 0x000fc60007f3e0ff */
[----:B------:R-:W2:Y:S01]  /*0540*/  LDC.64 R14, c[0x0][0x380] ;  /* 0x0000e000ff0e7b82 */ /* 0x000ea20000000a00 */
[----:B0-----:R-:W-:-:S04]  /*0550*/  IMAD.WIDE R6, R9, 0x4, R6 ;  /* 0x0000000409067825 */ /* 0x001fc800078e0206 */
[----:B------:R-:W-:Y:S02]  /*0560*/  IMAD.WIDE R8, R3, 0x4, R6 ;  /* 0x0000000403087825 */ /* 0x000fe400078e0206 */
[----:B------:R-:W3:Y:S02]  /*0570*/  LDG.E R6, desc[UR4][R6.64] ;  /* 0x0000000406067981 */ /* 0x000ee4000c1e1900 */
[----:B--2---:R-:W-:Y:S01]  /*0580*/  IMAD.WIDE.U32 R14, R5, 0x4, R14 ;  /* 0x00000004050e7825 */ /* 0x004fe200078e000e */
[----:B------:R-:W-:Y:S02]  /*0590*/  IADD3.X R5, PT, PT, RZ, RZ, RZ, P1, !PT ;  /* 0x000000ffff057210 */ /* 0x000fe40000ffe4ff */
[----:B-1----:R-:W-:-:S03]  /*05a0*/  LEA R4, P1, R10, UR6, 0x2 ;  /* 0x000000060a047c11 */ /* 0x002fc6000f8210ff */
[----:B------:R-:W3:Y:S01]  /*05b0*/  LDG.E R15, desc[UR4][R14.64] ;  /* 0x000000040e0f7981 */ /* 0x000ee2000c1e1900 */
[----:B------:R-:W-:Y:S01]  /*05c0*/  LEA.HI.X R5, R10, UR7, R5, 0x2, P1 ;  /* 0x000000070a057c11 */ /* 0x000fe200088f1405 */
[C---:B------:R-:W-:Y:S02]  /*05d0*/  IMAD.WIDE R10, R3.reuse, 0x4, R8 ;  /* 0x00000004030a7825 */ /* 0x040fe400078e0208 */
[----:B------:R-:W2:Y:S04]  /*05e0*/  LDG.E R8, desc[UR4][R8.64] ;  /* 0x0000000408087981 */ /* 0x000ea8000c1e1900 */
[----:B------:R-:W2:Y:S01]  /*05f0*/  LDG.E R17, desc[UR4][R4.64+0x4] ;  /* 0x0000040404117981 */ /* 0x000ea2000c1e1900 */
[----:B------:R-:W-:-:S03]  /*0600*/  IMAD.WIDE R12, R3, 0x4, R10 ;  /* 0x00000004030c7825 */ /* 0x000fc600078e020a */
[----:B------:R-:W4:Y:S04]  /*0610*/  LDG.E R22, desc[UR4][R10.64] ;  /* 0x000000040a167981 */ /* 0x000f28000c1e1900 */
[----:B------:R-:W4:Y:S04]  /*0620*/  LDG.E R18, desc[UR4][R4.64+0x8] ;  /* 0x0000080404127981 */ /* 0x000f28000c1e1900 */
[----:B------:R-:W5:Y:S04]  /*0630*/  LDG.E R26, desc[UR4][R4.64+0xc] ;  /* 0x00000c04041a7981 */ /* 0x000f68000c1e1900 */
[----:B------:R-:W5:Y:S01]  /*0640*/  LDG.E R12, desc[UR4][R12.64] ;  /* 0x000000040c0c7981 */ /* 0x000f62000c1e1900 */
[----:B------:R-:W-:Y:S01]  /*0650*/  IADD3 R21, PT, PT, R21, 0x4, RZ ;  /* 0x0000000415157810 */ /* 0x000fe20007ffe0ff */
[----:B---3--:R-:W-:-:S04]  /*0660*/  FFMA R24, R15, R6, R24 ;  /* 0x000000060f187223 */ /* 0x008fc80000000018 */
[----:B--2---:R-:W-:-:S04]  /*0670*/  FFMA R17, R17, R8, R24 ;  /* 0x0000000811117223 */ /* 0x004fc80000000018 */
[----:B----4-:R-:W-:-:S04]  /*0680*/  FFMA R17, R18, R22, R17 ;  /* 0x0000001612117223 */ /* 0x010fc80000000011 */
[----:B-----5:R-:W-:-:S07]  /*0690*/  FFMA R24, R26, R12, R17 ;  /* 0x0000000c1a187223 */ /* 0x020fce0000000011 */
.L_x_6:
[----:B------:R-:W-:Y:S05]  /*06a0*/  @!P0 BRA `(.L_x_3) ;  /* 0x00000000007c8947 */ /* 0x000fea0003800000 */
[----:B------:R-:W-:Y:S01]  /*06b0*/  ISETP.NE.AND P1, PT, R16, 0x1, PT ;  /* 0x000000011000780c */ /* 0x000fe20003f25270 */
[----:B------:R-:W0:Y:S01]  /*06c0*/  LDC.64 R12, c[0x0][0x380] ;  /* 0x0000e000ff0c7b82 */ /* 0x000e220000000a00 */
[----:B------:R-:W-:-:S04]  /*06d0*/  LOP3.LUT R2, R2, 0x1, RZ, 0xc0, !PT ;  /* 0x0000000102027812 */ /* 0x000fc800078ec0ff */
[----:B------:R-:W-:-:S03]  /*06e0*/  ISETP.NE.U32.AND P0, PT, R2, 0x1, PT ;  /* 0x000000010200780c */ /* 0x000fc60003f05070 */
[----:B------:R-:W1:Y:S04]  /*06f0*/  LDC.64 R10, c[0x0][0x388] ;  /* 0x0000e200ff0a7b82 */ /* 0x000e680000000a00 */
[CC--:B------:R-:W-:Y:S02]  /*0700*/  @P1 IADD3 R15, PT, PT, R20.reuse, R21.reuse, RZ ;  /* 0x00000015140f1210 */ /* 0x0c0fe40007ffe0ff */
[----:B------:R-:W-:Y:S02]  /*0710*/  @P1 IADD3 R2, P2, PT, R20, R21, RZ ;  /* 0x0000001514021210 */ /* 0x000fe40007f5e0ff */
[----:B------:R-:W2:Y:S02]  /*0720*/  @P1 LDC.64 R4, c[0x0][0x380] ;  /* 0x0000e000ff041b82 */ /* 0x000ea40000000a00 */
[----:B------:R-:W-:-:S06]  /*0730*/  @P1 IADD3.X R14, PT, PT, RZ, RZ, RZ, P2, !PT ;  /* 0x000000ffff0e1210 */ /* 0x000fcc00017fe4ff */
[----:B------:R-:W3:Y:S01]  /*0740*/  LDC.64 R6, c[0x0][0x380] ;  /* 0x0000e000ff067b82 */ /* 0x000ee20000000a00 */
[----:B0-----:R-:W-:-:S04]  /*0750*/  @P1 IMAD.WIDE.U32 R12, R15, 0x4, R12 ;  /* 0x000000040f0c1825 */ /* 0x001fc800078e000c */
[C---:B------:R-:W-:Y:S01]  /*0760*/  @P1 IMAD R15, R21.reuse, R3, R0 ;  /* 0x00000003150f1224 */ /* 0x040fe200078e0200 */
[----:B------:R-:W-:Y:S01]  /*0770*/  @P1 IADD3 R21, PT, PT, R21, 0x2, RZ ;  /* 0x0000000215151810 */ /* 0x000fe20007ffe0ff */
[----:B------:R-:W4:Y:S01]  /*0780*/  @P1 LDG.E R13, desc[UR4][R12.64] ;  /* 0x000000040c0d1981 */ /* 0x000f22000c1e1900 */
[----:B------:R-:W0:Y:S01]  /*0790*/  LDC.64 R8, c[0x0][0x388] ;  /* 0x0000e200ff087b82 */ /* 0x000e220000000a00 */
[----:B-1----:R-:W-:Y:S01]  /*07a0*/  @P1 IMAD.WIDE R10, R15, 0x4, R10 ;  /* 0x000000040f0a1825 */ /* 0x002fe200078e020a */
[----:B------:R-:W-:Y:S02]  /*07b0*/  @!P0 IADD3 R17, PT, PT, R20, R21, RZ ;  /* 0x0000001514118210 */ /* 0x000fe40007ffe0ff */
[----:B--2---:R-:W-:Y:S01]  /*07c0*/  @P1 LEA R4, P2, R2, R4, 0x2 ;  /* 0x0000000402041211 */ /* 0x004fe200078410ff */
[----:B------:R-:W-:-:S03]  /*07d0*/  @!P0 IMAD R21, R21, R3, R0 ;  /* 0x0000000315158224 */ /* 0x000fc600078e0200 */
[----:B------:R-:W-:Y:S01]  /*07e0*/  @P1 LEA.HI.X R5, R2, R5, R14, 0x2, P2 ;  /* 0x0000000502051211 */ /* 0x000fe200010f140e */
[----:B------:R-:W-:Y:S01]  /*07f0*/  @P1 IMAD.WIDE R14, R3, 0x4, R10 ;  /* 0x00000004030e1825 */ /* 0x000fe200078e020a */
[----:B------:R-:W4:Y:S03]  /*0800*/  @P1 LDG.E R2, desc[UR4][R10.64] ;  /* 0x000000040a021981 */ /* 0x000f26000c1e1900 */
[----:B---3--:R-:W-:Y:S01]  /*0810*/  @!P0 IMAD.WIDE.U32 R6, R17, 0x4, R6 ;  /* 0x0000000411068825 */ /* 0x008fe200078e0006 */
[----:B------:R-:W2:Y:S04]  /*0820*/  @P1 LDG.E R5, desc[UR4][R4.64+0x4] ;  /* 0x0000040404051981 */ /* 0x000ea8000c1e1900 */
[----:B------:R-:W2:Y:S01]  /*0830*/  @P1 LDG.E R14, desc[UR4][R14.64] ;  /* 0x000000040e0e1981 */ /* 0x000ea2000c1e1900 */
[----:B0-----:R-:W-:-:S03]  /*0840*/  @!P0 IMAD.WIDE R8, R21, 0x4, R8 ;  /* 0x0000000415088825 */ /* 0x001fc600078e0208 */
[----:B------:R-:W3:Y:S04]  /*0850*/  @!P0 LDG.E R7, desc[UR4][R6.64] ;  /* 0x0000000406078981 */ /* 0x000ee8000c1e1900 */
[----:B------:R-:W3:Y:S01]  /*0860*/  @!P0 LDG.E R8, desc[UR4][R8.64] ;  /* 0x0000000408088981 */ /* 0x000ee2000c1e1900 */
[----:B----4-:R-:W-:-:S04]  /*0870*/  @P1 FFMA R2, R13, R2, R24 ;  /* 0x000000020d021223 */ /* 0x010fc80000000018 */
[----:B--2---:R-:W-:-:S04]  /*0880*/  @P1 FFMA R24, R5, R14, R2 ;  /* 0x0000000e05181223 */ /* 0x004fc80000000002 */
[----:B---3--:R-:W-:-:S07]  /*0890*/  @!P0 FFMA R24, R7, R8, R24 ;  /* 0x0000000807188223 */ /* 0x008fce0000000018 */
.L_x_3:
[----:B------:R-:W0:Y:S01]  /*08a0*/  LDC.64 R4, c[0x0][0x390] ;  /* 0x0000e400ff047b82 */ /* 0x000e220000000a00 */
[----:B------:R-:W-:-:S04]  /*08b0*/  IMAD R3, R19, R3, R0 ;  /* 0x0000000313037224 */ /* 0x000fc800078e0200 */
[----:B0-----:R-:W-:-:S05]  /*08c0*/  IMAD.WIDE R2, R3, 0x4, R4 ;  /* 0x0000000403027825 */ /* 0x001fca00078e0204 */
[----:B------:R-:W-:Y:S01]  /*08d0*/  STG.E desc[UR4][R2.64], R24 ;  /* 0x0000001802007986 */ /* 0x000fe2000c101904 */
[----:B------:R-:W-:Y:S05]  /*08e0*/  EXIT ;  /* 0x000000000000794d */ /* 0x000fea0003800000 */
.L_x_7:
        /* <DEDUP_REMOVED lines=9> */
.L_x_9:


//--------------------- .nv.shared._Z16matmul_v2_kernelILi32EEvPKfS1_Pfiii --------------------------
	.section	.nv.shared._Z16matmul_v2_kernelILi32EEvPKfS1_Pfiii,"aw",@nobits
	.sectionflags	@""
	.align	4
.nv.shared._Z16matmul_v2_kernelILi32EEvPKfS1_Pfiii:
	.zero		9216


//--------------------- .nv.shared.reserved.0     --------------------------
	.section	.nv.shared.reserved.0,"aw",@nobits
	.weak		__nv_reservedSMEM_offset_0_alias
	.size		__nv_reservedSMEM_offset_0_alias, 0, 64
	.other		__nv_reservedSMEM_offset_0_alias,@"STO_CUDA_RESERVED_SHARED STV_DEFAULT"
__nv_reservedSMEM_offset_0_alias:
	.zero		0
	.zero		64


//--------------------- .nv.constant0._Z16matmul_v2_kernelILi32EEvPKfS1_Pfiii --------------------------
	.section	.nv.constant0._Z16matmul_v2_kernelILi32EEvPKfS1_Pfiii,"a",@progbits
	.sectionflags	@""
	.align	4
.nv.constant0._Z16matmul_v2_kernelILi32EEvPKfS1_Pfiii:
	.zero		932


//--------------------- .nv.constant0._Z16matmul_v1_kernelPKfS0_Pfiii --------------------------
	.section	.nv.constant0._Z16matmul_v1_kernelPKfS0_Pfiii,"a",@progbits
	.sectionflags	@""
	.align	4
.nv.constant0._Z16matmul_v1_kernelPKfS0_Pfiii:
	.zero		932


//--------------------- SYMBOLS --------------------------

	.type		.nv.reservedSmem.offset0,@object
	.size		.nv.reservedSmem.offset0,0x4
	.type		.nv.reservedSmem.cap,@object
	.size		.nv.reservedSmem.cap,0x4
